	.headerflags	@"EF_CUDA_TEXMODE_UNIFIED EF_CUDA_64BIT_ADDRESS EF_CUDA_ACCELERATORS EF_CUDA_SM90 EF_CUDA_VIRTUAL_SM(EF_CUDA_SM90)"
	.elftype	@"ET_EXEC"


//--------------------- .nv.info                  --------------------------
	.section	.nv.info,"",@"SHT_CUDA_INFO"
	.align	4


	//----- nvinfo : EIATTR_REGCOUNT
	.align		4
        /*0000*/ 	.byte	0x04, 0x2f
        /*0002*/ 	.short	(.L_1 - .L_0)
	.align		4
.L_0:
        /*0004*/ 	.word	index@(triton_poi_fused__to_copy_29)
        /*0008*/ 	.word	0x0000000a


	//----- nvinfo : EIATTR_MIN_STACK_SIZE
	.align		4
.L_1:
        /*000c*/ 	.byte	0x04, 0x12
        /*000e*/ 	.short	(.L_3 - .L_2)
	.align		4
.L_2:
        /*0010*/ 	.word	index@(triton_poi_fused__to_copy_29)
        /*0014*/ 	.word	0x00000000


	//----- nvinfo : EIATTR_FRAME_SIZE
	.align		4
.L_3:
        /*0018*/ 	.byte	0x04, 0x11
        /*001a*/ 	.short	(.L_5 - .L_4)
	.align		4
.L_4:
        /*001c*/ 	.word	index@(triton_poi_fused__to_copy_29)
        /*0020*/ 	.word	0x00000000


	//----- nvinfo : EIATTR_MIN_STACK_SIZE
	.align		4
.L_5:
        /*0024*/ 	.byte	0x04, 0x12
        /*0026*/ 	.short	(.L_7 - .L_6)
	.align		4
.L_6:
        /*0028*/ 	.word	index@(triton_poi_fused__to_copy_29)
        /*002c*/ 	.word	0x00000000
.L_7:


//--------------------- .nv.info.triton_poi_fused__to_copy_29 --------------------------
	.section	.nv.info.triton_poi_fused__to_copy_29,"",@"SHT_CUDA_INFO"
	.sectionflags	@""
	.align	4


	//----- nvinfo : EIATTR_CUDA_API_VERSION
	.align		4
        /*0000*/ 	.byte	0x04, 0x37
        /*0002*/ 	.short	(.L_9 - .L_8)
.L_8:
        /*0004*/ 	.word	0x0000007c


	//----- nvinfo : EIATTR_KPARAM_INFO
	.align		4
.L_9:
        /*0008*/ 	.byte	0x04, 0x17
        /*000a*/ 	.short	(.L_11 - .L_10)
.L_10:
        /*000c*/ 	.word	0x00000000
        /*0010*/ 	.short	0x0001
        /*0012*/ 	.short	0x0008
        /*0014*/ 	.byte	0x00, 0xf0, 0x11, 0x00


	//----- nvinfo : EIATTR_KPARAM_INFO
	.align		4
.L_11:
        /*0018*/ 	.byte	0x04, 0x17
        /*001a*/ 	.short	(.L_13 - .L_12)
.L_12:
        /*001c*/ 	.word	0x00000000
        /*0020*/ 	.short	0x0000
        /*0022*/ 	.short	0x0000
        /*0024*/ 	.byte	0x00, 0xf4, 0x21, 0x00


	//----- nvinfo : EIATTR_SPARSE_MMA_MASK
	.align		4
.L_13:
        /*0028*/ 	.byte	0x03, 0x50
        /*002a*/ 	.short	0x0000


	//----- nvinfo : EIATTR_MAXREG_COUNT
	.align		4
        /*002c*/ 	.byte	0x03, 0x1b
        /*002e*/ 	.short	0x00ff


	//----- nvinfo : EIATTR_EXIT_INSTR_OFFSETS
	.align		4
        /*0030*/ 	.byte	0x04, 0x1c
        /*0032*/ 	.short	(.L_15 - .L_14)


	//   ....[0]....
.L_14:
        /*0034*/ 	.word	0x000000f0


	//   ....[1]....
        /*0038*/ 	.word	0x00000120


	//----- nvinfo : EIATTR_REQNTID
	.align		4
.L_15:
        /*003c*/ 	.byte	0x04, 0x10
        /*003e*/ 	.short	(.L_17 - .L_16)
.L_16:
        /*0040*/ 	.word	0x00000020
        /*0044*/ 	.word	0x00000001
        /*0048*/ 	.word	0x00000001


	//----- nvinfo : EIATTR_CBANK_PARAM_SIZE
	.align		4
.L_17:
        /*004c*/ 	.byte	0x03, 0x19
        /*004e*/ 	.short	0x000c


	//----- nvinfo : EIATTR_PARAM_CBANK
	.align		4
        /*0050*/ 	.byte	0x04, 0x0a
        /*0052*/ 	.short	(.L_19 - .L_18)
	.align		4
.L_18:
        /*0054*/ 	.word	index@(.nv.constant0.triton_poi_fused__to_copy_29)
        /*0058*/ 	.short	0x0210
        /*005a*/ 	.short	0x000c


	//----- nvinfo : EIATTR_SW_WAR
	.align		4
.L_19:
        /*005c*/ 	.byte	0x04, 0x36
        /*005e*/ 	.short	(.L_21 - .L_20)
.L_20:
        /*0060*/ 	.word	0x00000008
.L_21:


//--------------------- .nv.callgraph             --------------------------
	.section	.nv.callgraph,"",@"SHT_CUDA_CALLGRAPH"
	.align	4
	.sectionentsize	8
	.align		4
        /*0000*/ 	.word	0x00000000
	.align		4
        /*0004*/ 	.word	0xffffffff
	.align		4
        /*0008*/ 	.word	0x00000000
	.align		4
        /*000c*/ 	.word	0xfffffffe
	.align		4
        /*0010*/ 	.word	0x00000000
	.align		4
        /*0014*/ 	.word	0xfffffffd
	.align		4
        /*0018*/ 	.word	0x00000000
	.align		4
        /*001c*/ 	.word	0xfffffffc


//--------------------- .text.triton_poi_fused__to_copy_29 --------------------------
	.section	.text.triton_poi_fused__to_copy_29,"ax",@progbits
	.align	128
        .global         triton_poi_fused__to_copy_29
        .type           triton_poi_fused__to_copy_29,@function
        .size           triton_poi_fused__to_copy_29,(.L_x_1 - triton_poi_fused__to_copy_29)
        .other          triton_poi_fused__to_copy_29,@"STO_CUDA_ENTRY STV_DEFAULT"
triton_poi_fused__to_copy_29:
.text.triton_poi_fused__to_copy_29:
[----:B------:R-:W0:Y:S02]  /*0000*/  LDC R1, c[0x0][0x28] ;  /* 0x00000a00ff017b82 */ /* 0x000e240000000800 */
[----:B------:R-:W1:Y:S01]  /*0010*/  S2R R0, SR_TID.X ;  /* 0x0000000000007919 */ /* 0x000e620000002100 */
[----:B------:R-:W-:Y:S01]  /*0020*/  IMAD.MOV.U32 R7, RZ, RZ, 0x3f000000 ;  /* 0x3f000000ff077424 */ /* 0x000fe200078e00ff */
[----:B------:R-:W2:Y:S01]  /*0030*/  LDC.64 R2, c[0x0][0x210] ;  /* 0x00008400ff027b82 */ /* 0x000ea20000000a00 */
[----:B------:R-:W3:Y:S01]  /*0040*/  S2R R5, SR_CTAID.X ;  /* 0x0000000000057919 */ /* 0x000ee20000002500 */
[----:B-1----:R-:W-:-:S05]  /*0050*/  LOP3.LUT R0, R0, 0x1f, RZ, 0xc0, !PT ;  /* 0x0000001f00007812 */ /* 0x002fca00078ec0ff */
[----:B---3--:R-:W-:-:S04]  /*0060*/  IMAD R5, R5, 0x20, R0 ;  /* 0x0000002005057824 */ /* 0x008fc800078e0200 */
[C---:B--2---:R-:W-:Y:S01]  /*0070*/  IMAD.WIDE R2, R5.reuse, 0x8, R2 ;  /* 0x0000000805027825 */ /* 0x044fe200078e0202 */
[----:B------:R-:W-:Y:S02]  /*0080*/  I2FP.F32.S32 R0, R5 ;  /* 0x0000000500007245 */ /* 0x000fe40000201400 */
[----:B------:R-:W-:-:S03]  /*0090*/  ISETP.GE.AND P0, PT, R5, 0x20, PT ;  /* 0x000000200500780c */ /* 0x000fc60003f06270 */
[----:B------:R-:W-:-:S04]  /*00a0*/  FADD R0, R0, 0.5 ;  /* 0x3f00000000007421 */ /* 0x000fc80000000000 */
[----:B------:R-:W-:-:S05]  /*00b0*/  FFMA R0, R0, R7, -0.5 ;  /* 0xbf00000000007423 */ /* 0x000fca0000000007 */
[----:B------:R-:W-:-:S04]  /*00c0*/  FMNMX R0, RZ, R0, !PT ;  /* 0x00000000ff007209 */ /* 0x000fc80007800000 */
[----:B------:R-:W1:Y:S02]  /*00d0*/  F2I.TRUNC.NTZ R4, R0 ;  /* 0x0000000000047305 */ /* 0x000e64000020f100 */
[----:B-1----:R-:W-:Y:S01]  /*00e0*/  SHF.R.S32.HI R5, RZ, 0x1f, R4 ;  /* 0x0000001fff057819 */ /* 0x002fe20000011404 */
[----:B------:R-:W-:Y:S06]  /*00f0*/  @P0 EXIT ;  /* 0x000000000000094d */ /* 0x000fec0003800000 */
[----:B------:R-:W-:Y:S02]  /*0100*/  ULDC.64 UR4, c[0x0][0x208] ;  /* 0x0000820000047ab9 */ /* 0x000fe40000000a00 */
[----:B------:R-:W-:Y:S01]  /*0110*/  STG.E.64 desc[UR4][R2.64], R4 ;  /* 0x0000000402007986 */ /* 0x000fe2000c101b04 */
[----:B------:R-:W-:Y:S05]  /*0120*/  EXIT ;  /* 0x000000000000794d */ /* 0x000fea0003800000 */
.L_x_0:
[----:B------:R-:W-:-:S00]  /*0130*/  BRA `(.L_x_0) ;  /* 0xfffffffc00fc7947 */ /* 0x000fc0000383ffff */
[----:B------:R-:W-:-:S00]  /*0140*/  NOP ;  /* 0x0000000000007918 */ /* 0x000fc00000000000 */
        /* <DEDUP_REMOVED lines=11> */
.L_x_1:


//--------------------- .nv.constant0.triton_poi_fused__to_copy_29 --------------------------
	.section	.nv.constant0.triton_poi_fused__to_copy_29,"a",@progbits
	.sectionflags	@""
	.align	4
.nv.constant0.triton_poi_fused__to_copy_29:
	.zero		540
